	.headerflags	@"EF_CUDA_TEXMODE_UNIFIED EF_CUDA_64BIT_ADDRESS EF_CUDA_SM86 EF_CUDA_VIRTUAL_SM(EF_CUDA_SM86)"
	.elftype	@"ET_EXEC"


//--------------------- .nv.info                  --------------------------
	.section	.nv.info,"",@"SHT_CUDA_INFO"
	.align	4


	//----- nvinfo : EIATTR_REGCOUNT
	.align		4
        /*0000*/ 	.byte	0x04, 0x2f
        /*0002*/ 	.short	(.L_1 - .L_0)
	.align		4
.L_0:
        /*0004*/ 	.word	index@(triton_per_fused_add_2)
        /*0008*/ 	.word	0x00000024


	//----- nvinfo : EIATTR_FRAME_SIZE
	.align		4
.L_1:
        /*000c*/ 	.byte	0x04, 0x11
        /*000e*/ 	.short	(.L_3 - .L_2)
	.align		4
.L_2:
        /*0010*/ 	.word	index@(triton_per_fused_add_2)
        /*0014*/ 	.word	0x00000000


	//----- nvinfo : EIATTR_MIN_STACK_SIZE
	.align		4
.L_3:
        /*0018*/ 	.byte	0x04, 0x12
        /*001a*/ 	.short	(.L_5 - .L_4)
	.align		4
.L_4:
        /*001c*/ 	.word	index@(triton_per_fused_add_2)
        /*0020*/ 	.word	0x00000000
.L_5:


//--------------------- .nv.info.triton_per_fused_add_2 --------------------------
	.section	.nv.info.triton_per_fused_add_2,"",@"SHT_CUDA_INFO"
	.sectionflags	@""
	.align	4


	//----- nvinfo : EIATTR_CUDA_API_VERSION
	.align		4
        /*0000*/ 	.byte	0x04, 0x37
        /*0002*/ 	.short	(.L_7 - .L_6)
.L_6:
        /*0004*/ 	.word	0x00000080


	//----- nvinfo : EIATTR_SW2861232_WAR
	.align		4
.L_7:
        /*0008*/ 	.byte	0x01, 0x35
	.zero		2


	//----- nvinfo : EIATTR_PARAM_CBANK
	.align		4
        /*000c*/ 	.byte	0x04, 0x0a
        /*000e*/ 	.short	(.L_9 - .L_8)
	.align		4
.L_8:
        /*0010*/ 	.word	index@(.nv.constant0.triton_per_fused_add_2)
        /*0014*/ 	.short	0x0160
        /*0016*/ 	.short	0x0038


	//----- nvinfo : EIATTR_CBANK_PARAM_SIZE
	.align		4
.L_9:
        /*0018*/ 	.byte	0x03, 0x19
        /*001a*/ 	.short	0x0038


	//----- nvinfo : EIATTR_KPARAM_INFO
	.align		4
        /*001c*/ 	.byte	0x04, 0x17
        /*001e*/ 	.short	(.L_11 - .L_10)
.L_10:
        /*0020*/ 	.word	0x00000000
        /*0024*/ 	.short	0x0007
        /*0026*/ 	.short	0x0030
        /*0028*/ 	.byte	0x00, 0xf4, 0x21, 0x00


	//----- nvinfo : EIATTR_KPARAM_INFO
	.align		4
.L_11:
        /*002c*/ 	.byte	0x04, 0x17
        /*002e*/ 	.short	(.L_13 - .L_12)
.L_12:
        /*0030*/ 	.word	0x00000000
        /*0034*/ 	.short	0x0006
        /*0036*/ 	.short	0x0028
        /*0038*/ 	.byte	0x00, 0xf0, 0x11, 0x00


	//----- nvinfo : EIATTR_KPARAM_INFO
	.align		4
.L_13:
        /*003c*/ 	.byte	0x04, 0x17
        /*003e*/ 	.short	(.L_15 - .L_14)
.L_14:
        /*0040*/ 	.word	0x00000000
        /*0044*/ 	.short	0x0005
        /*0046*/ 	.short	0x0024
        /*0048*/ 	.byte	0x00, 0xf0, 0x11, 0x00


	//----- nvinfo : EIATTR_KPARAM_INFO
	.align		4
.L_15:
        /*004c*/ 	.byte	0x04, 0x17
        /*004e*/ 	.short	(.L_17 - .L_16)
.L_16:
        /*0050*/ 	.word	0x00000000
        /*0054*/ 	.short	0x0004
        /*0056*/ 	.short	0x0020
        /*0058*/ 	.byte	0x00, 0xf0, 0x11, 0x00


	//----- nvinfo : EIATTR_KPARAM_INFO
	.align		4
.L_17:
        /*005c*/ 	.byte	0x04, 0x17
        /*005e*/ 	.short	(.L_19 - .L_18)
.L_18:
        /*0060*/ 	.word	0x00000000
        /*0064*/ 	.short	0x0003
        /*0066*/ 	.short	0x0018
        /*0068*/ 	.byte	0x00, 0xf4, 0x21, 0x00


	//----- nvinfo : EIATTR_KPARAM_INFO
	.align		4
.L_19:
        /*006c*/ 	.byte	0x04, 0x17
        /*006e*/ 	.short	(.L_21 - .L_20)
.L_20:
        /*0070*/ 	.word	0x00000000
        /*0074*/ 	.short	0x0002
        /*0076*/ 	.short	0x0010
        /*0078*/ 	.byte	0x00, 0xf4, 0x21, 0x00


	//----- nvinfo : EIATTR_KPARAM_INFO
	.align		4
.L_21:
        /*007c*/ 	.byte	0x04, 0x17
        /*007e*/ 	.short	(.L_23 - .L_22)
.L_22:
        /*0080*/ 	.word	0x00000000
        /*0084*/ 	.short	0x0001
        /*0086*/ 	.short	0x0008
        /*0088*/ 	.byte	0x00, 0xf4, 0x21, 0x00


	//----- nvinfo : EIATTR_KPARAM_INFO
	.align		4
.L_23:
        /*008c*/ 	.byte	0x04, 0x17
        /*008e*/ 	.short	(.L_25 - .L_24)
.L_24:
        /*0090*/ 	.word	0x00000000
        /*0094*/ 	.short	0x0000
        /*0096*/ 	.short	0x0000
        /*0098*/ 	.byte	0x00, 0xf4, 0x21, 0x00


	//----- nvinfo : EIATTR_MAXREG_COUNT
	.align		4
.L_25:
        /*009c*/ 	.byte	0x03, 0x1b
        /*009e*/ 	.short	0x00ff


	//----- nvinfo : EIATTR_COOP_GROUP_MASK_REGIDS
	.align		4
        /*00a0*/ 	.byte	0x04, 0x29
        /*00a2*/ 	.short	(.L_27 - .L_26)


	//   ....[0]....
.L_26:
        /*00a4*/ 	.word	0xffffffff


	//   ....[1]....
        /*00a8*/ 	.word	0xffffffff


	//   ....[2]....
        /*00ac*/ 	.word	0xffffffff


	//   ....[3]....
        /*00b0*/ 	.word	0xffffffff


	//   ....[4]....
        /*00b4*/ 	.word	0xffffffff


	//   ....[5]....
        /*00b8*/ 	.word	0xffffffff


	//   ....[6]....
        /*00bc*/ 	.word	0xffffffff


	//   ....[7]....
        /*00c0*/ 	.word	0xffffffff


	//   ....[8]....
        /*00c4*/ 	.word	0xffffffff


	//   ....[9]....
        /*00c8*/ 	.word	0xffffffff


	//   ....[10]....
        /*00cc*/ 	.word	0xffffffff


	//   ....[11]....
        /*00d0*/ 	.word	0xffffffff


	//   ....[12]....
        /*00d4*/ 	.word	0xffffffff


	//   ....[13]....
        /*00d8*/ 	.word	0xffffffff


	//   ....[14]....
        /*00dc*/ 	.word	0xffffffff


	//   ....[15]....
        /*00e0*/ 	.word	0xffffffff


	//   ....[16]....
        /*00e4*/ 	.word	0xffffffff


	//   ....[17]....
        /*00e8*/ 	.word	0xffffffff


	//   ....[18]....
        /*00ec*/ 	.word	0xffffffff


	//   ....[19]....
        /*00f0*/ 	.word	0xffffffff


	//   ....[20]....
        /*00f4*/ 	.word	0xffffffff


	//   ....[21]....
        /*00f8*/ 	.word	0xffffffff


	//----- nvinfo : EIATTR_COOP_GROUP_INSTR_OFFSETS
	.align		4
.L_27:
        /*00fc*/ 	.byte	0x04, 0x28
        /*00fe*/ 	.short	(.L_29 - .L_28)


	//   ....[0]....
.L_28:
        /*0100*/ 	.word	0x00000910


	//   ....[1]....
        /*0104*/ 	.word	0x00000990


	//   ....[2]....
        /*0108*/ 	.word	0x000009c0


	//   ....[3]....
        /*010c*/ 	.word	0x000009f0


	//   ....[4]....
        /*0110*/ 	.word	0x00000a60


	//   ....[5]....
        /*0114*/ 	.word	0x00000ab0


	//   ....[6]....
        /*0118*/ 	.word	0x00000af0


	//   ....[7]....
        /*011c*/ 	.word	0x00000b20


	//   ....[8]....
        /*0120*/ 	.word	0x00000c80


	//   ....[9]....
        /*0124*/ 	.word	0x00000cd0


	//   ....[10]....
        /*0128*/ 	.word	0x00000d20


	//   ....[11]....
        /*012c*/ 	.word	0x00001060


	//   ....[12]....
        /*0130*/ 	.word	0x000010e0


	//   ....[13]....
        /*0134*/ 	.word	0x00001150


	//   ....[14]....
        /*0138*/ 	.word	0x00001170


	//   ....[15]....
        /*013c*/ 	.word	0x000011c0


	//   ....[16]....
        /*0140*/ 	.word	0x000011e0


	//   ....[17]....
        /*0144*/ 	.word	0x00001230


	//   ....[18]....
        /*0148*/ 	.word	0x000012d0


	//   ....[19]....
        /*014c*/ 	.word	0x00001370


	//   ....[20]....
        /*0150*/ 	.word	0x000013a0


	//   ....[21]....
        /*0154*/ 	.word	0x000013f0


	//----- nvinfo : EIATTR_EXIT_INSTR_OFFSETS
	.align		4
.L_29:
        /*0158*/ 	.byte	0x04, 0x1c
        /*015a*/ 	.short	(.L_31 - .L_30)


	//   ....[0]....
.L_30:
        /*015c*/ 	.word	0x00001510


	//   ....[1]....
        /*0160*/ 	.word	0x00001550


	//----- nvinfo : EIATTR_REQNTID
	.align		4
.L_31:
        /*0164*/ 	.byte	0x04, 0x10
        /*0166*/ 	.short	(.L_33 - .L_32)
.L_32:
        /*0168*/ 	.word	0x00000100
        /*016c*/ 	.word	0x00000001
        /*0170*/ 	.word	0x00000001
.L_33:


//--------------------- .nv.callgraph             --------------------------
	.section	.nv.callgraph,"",@"SHT_CUDA_CALLGRAPH"
	.align	4
	.sectionentsize	8
	.align		4
        /*0000*/ 	.word	0x00000000
	.align		4
        /*0004*/ 	.word	0xffffffff
	.align		4
        /*0008*/ 	.word	0x00000000
	.align		4
        /*000c*/ 	.word	0xfffffffe
	.align		4
        /*0010*/ 	.word	0x00000000
	.align		4
        /*0014*/ 	.word	0xfffffffd
	.align		4
        /*0018*/ 	.word	0x00000000
	.align		4
        /*001c*/ 	.word	0xfffffffc


//--------------------- .nv.rel.action            --------------------------
	.section	.nv.rel.action,"",@"SHT_CUDA_RELOCINFO"
	.align	8
	.sectionentsize	8
        /*0000*/ 	.byte	0x73, 0x00, 0x00, 0x00, 0x00, 0x00, 0x00, 0x00, 0x00, 0x00, 0x00, 0x11, 0x25, 0x00, 0x05, 0x36


//--------------------- .nv.constant0.triton_per_fused_add_2 --------------------------
	.section	.nv.constant0.triton_per_fused_add_2,"a",@progbits
	.sectionflags	@""
	.align	4
.nv.constant0.triton_per_fused_add_2:
	.zero		408


//--------------------- .text.triton_per_fused_add_2 --------------------------
	.section	.text.triton_per_fused_add_2,"ax",@progbits
	.sectionflags	@"SHF_BARRIERS=1"
	.sectioninfo	@"SHI_REGISTERS=36"
	.align	128
        .global         triton_per_fused_add_2
        .type           triton_per_fused_add_2,@function
        .size           triton_per_fused_add_2,(.L_x_1 - triton_per_fused_add_2)
        .other          triton_per_fused_add_2,@"STO_CUDA_ENTRY STV_DEFAULT"
triton_per_fused_add_2:
.text.triton_per_fused_add_2:
[----:B------:R-:W-:Y:S02]  /*0000*/  IMAD.MOV.U32 R1, RZ, RZ, c[0x0][0x28] ;  /* 0x00000a00ff017624 */ /* 0x000fe400078e00ff */
[----:B------:R-:W0:Y:S01]  /*0010*/  S2R R3, SR_TID.X ;  /* 0x0000000000037919 */ /* 0x000e220000002100 */
[----:B------:R-:W-:-:S03]  /*0020*/  CS2R R14, SRZ ;  /* 0x00000000000e7805 */ /* 0x000fc6000001ff00 */
[----:B------:R-:W1:Y:S04]  /*0030*/  S2R R17, SR_CTAID.X ;  /* 0x0000000000117919 */ /* 0x000e680000002500 */
[----:B------:R-:W2:Y:S01]  /*0040*/  S2R R16, SR_CTAID.Y ;  /* 0x0000000000107919 */ /* 0x000ea20000002600 */
[--C-:B0-----:R-:W-:Y:S02]  /*0050*/  SHF.R.U32.HI R0, RZ, 0x7, R3.reuse ;  /* 0x00000007ff007819 */ /* 0x101fe40000011603 */
[----:B------:R-:W-:Y:S01]  /*0060*/  SHF.R.U32.HI R9, RZ, 0x4, R3 ;  /* 0x00000004ff097819 */ /* 0x000fe20000011603 */
[----:B-1----:R-:W-:Y:S01]  /*0070*/  IMAD.SHL.U32 R17, R17, 0x4, RZ ;  /* 0x0000000411117824 */ /* 0x002fe200078e00ff */
[----:B------:R-:W-:Y:S02]  /*0080*/  SGXT.U32 R0, R0, 0x1 ;  /* 0x000000010000781a */ /* 0x000fe40000000000 */
[----:B------:R-:W-:Y:S01]  /*0090*/  SGXT.U32 R9, R9, 0x3 ;  /* 0x000000030909781a */ /* 0x000fe20000000000 */
[C---:B--2---:R-:W-:Y:S01]  /*00a0*/  IMAD.SHL.U32 R18, R16.reuse, 0x8, RZ ;  /* 0x0000000810127824 */ /* 0x044fe200078e00ff */
[----:B------:R-:W-:-:S02]  /*00b0*/  ISETP.NE.AND P0, PT, R16, RZ, PT ;  /* 0x000000ff1000720c */ /* 0x000fc40003f05270 */
[----:B------:R-:W-:Y:S01]  /*00c0*/  LOP3.LUT R2, R0, R17, RZ, 0xfc, !PT ;  /* 0x0000001100027212 */ /* 0x000fe200078efcff */
[----:B------:R-:W-:-:S03]  /*00d0*/  IMAD.SHL.U32 R0, R3, 0x4, RZ ;  /* 0x0000000403007824 */ /* 0x000fc600078e00ff */
[C---:B------:R-:W-:Y:S02]  /*00e0*/  ISETP.LT.AND P1, PT, R2.reuse, 0x40, !P0 ;  /* 0x000000400200780c */ /* 0x040fe40004721270 */
[----:B------:R-:W-:Y:S02]  /*00f0*/  LOP3.LUT R8, R2, 0x2, RZ, 0xfc, !PT ;  /* 0x0000000202087812 */ /* 0x000fe400078efcff */
[----:B------:R-:W-:Y:S02]  /*0100*/  LOP3.LUT R11, R0, 0x3c, RZ, 0xc0, !PT ;  /* 0x0000003c000b7812 */ /* 0x000fe400078ec0ff */
[----:B------:R-:W-:Y:S02]  /*0110*/  ISETP.LT.AND P2, PT, R8, 0x40, !P0 ;  /* 0x000000400800780c */ /* 0x000fe40004741270 */
[----:B------:R-:W-:Y:S01]  /*0120*/  LOP3.LUT R0, R9, R18, RZ, 0xfc, !PT ;  /* 0x0000001209007212 */ /* 0x000fe200078efcff */
[--C-:B------:R-:W-:Y:S02]  /*0130*/  IMAD R13, R2, 0x40, R11.reuse ;  /* 0x00000040020d7824 */ /* 0x100fe400078e020b */
[----:B------:R-:W-:-:S02]  /*0140*/  IMAD R11, R8, 0x40, R11 ;  /* 0x00000040080b7824 */ /* 0x000fc400078e020b */
[----:B------:R-:W-:Y:S02]  /*0150*/  @P1 IMAD.MOV.U32 R4, RZ, RZ, 0x0 ;  /* 0x00000000ff041424 */ /* 0x000fe400078e00ff */
[----:B------:R-:W-:Y:S02]  /*0160*/  @P1 IMAD.MOV.U32 R5, RZ, RZ, 0x14f00000 ;  /* 0x14f00000ff051424 */ /* 0x000fe400078e00ff */
[----:B------:R0:W1:Y:S01]  /*0170*/  @P1 R2UR UR4, R4 ;  /* 0x00000000040413c2 */ /* 0x00006200000e0000 */
[C---:B------:R-:W-:Y:S02]  /*0180*/  IMAD R19, R0.reuse, 0x1000, R13 ;  /* 0x0000100000137824 */ /* 0x040fe400078e020d */
[----:B------:R-:W-:Y:S01]  /*0190*/  @P2 IMAD.MOV.U32 R6, RZ, RZ, 0x0 ;  /* 0x00000000ff062424 */ /* 0x000fe200078e00ff */
[----:B------:R-:W-:Y:S01]  /*01a0*/  CS2R R12, SRZ ;  /* 0x00000000000c7805 */ /* 0x000fe2000001ff00 */
[----:B------:R-:W-:Y:S02]  /*01b0*/  @P2 IMAD.MOV.U32 R7, RZ, RZ, 0x14f00000 ;  /* 0x14f00000ff072424 */ /* 0x000fe400078e00ff */
[----:B------:R-:W-:Y:S01]  /*01c0*/  IMAD R23, R0, 0x1000, R11 ;  /* 0x0000100000177824 */ /* 0x000fe200078e020b */
[----:B------:R0:W1:Y:S01]  /*01d0*/  @P1 R2UR UR5, R5 ;  /* 0x00000000050513c2 */ /* 0x00006200000e0000 */
[----:B------:R-:W-:-:S04]  /*01e0*/  IMAD.MOV.U32 R0, RZ, RZ, 0x4 ;  /* 0x00000004ff007424 */ /* 0x000fc800078e00ff */
[----:B------:R-:W-:-:S03]  /*01f0*/  IMAD.WIDE R10, R19, R0, c[0x0][0x160] ;  /* 0x00005800130a7625 */ /* 0x000fc600078e0200 */
[----:B------:R2:W3:Y:S01]  /*0200*/  @P2 R2UR UR6, R6 ;  /* 0x00000000060623c2 */ /* 0x0004e200000e0000 */
[----:B0-----:R-:W-:Y:S01]  /*0210*/  CS2R R4, SRZ ;  /* 0x0000000000047805 */ /* 0x001fe2000001ff00 */
[----:B------:R-:W-:-:S06]  /*0220*/  IMAD.WIDE R22, R23, R0, c[0x0][0x160] ;  /* 0x0000580017167625 */ /* 0x000fcc00078e0200 */
[----:B------:R2:W3:Y:S02]  /*0230*/  @P2 R2UR UR7, R7 ;  /* 0x00000000070723c2 */ /* 0x0004e400000e0000 */
[----:B--2---:R-:W-:Y:S01]  /*0240*/  CS2R R6, SRZ ;  /* 0x0000000000067805 */ /* 0x004fe2000001ff00 */
[----:B-1----:R0:W2:Y:S05]  /*0250*/  @P1 LDG.E.EL.128 R12, desc[UR4][R10.64] ;  /* 0x000000040a0c1981 */ /* 0x0020aa200c2e1d00 */
[----:B---3--:R1:W3:Y:S01]  /*0260*/  @P2 LDG.E.EL.128 R4, desc[UR6][R22.64] ;  /* 0x0000000616042981 */ /* 0x0082e2200c2e1d00 */
[----:B------:R-:W-:Y:S01]  /*0270*/  SHF.R.U32.HI R2, RZ, 0x1, R3 ;  /* 0x00000001ff027819 */ /* 0x000fe20000011603 */
[C---:B------:R-:W-:Y:S01]  /*0280*/  IMAD.SHL.U32 R20, R3.reuse, 0x20, RZ ;  /* 0x0000002003147824 */ /* 0x040fe200078e00ff */
[----:B------:R-:W-:-:S02]  /*0290*/  LOP3.LUT R19, R3, 0x1, RZ, 0xc0, !PT ;  /* 0x0000000103137812 */ /* 0x000fc400078ec0ff */
[----:B------:R-:W-:Y:S02]  /*02a0*/  SGXT.U32 R2, R2, 0x2 ;  /* 0x000000020202781a */ /* 0x000fe40000000000 */
[----:B------:R-:W-:Y:S01]  /*02b0*/  LOP3.LUT R27, R20, 0x1e0, RZ, 0xc0, !PT ;  /* 0x000001e0141b7812 */ /* 0x000fe200078ec0ff */
[----:B------:R-:W-:Y:S01]  /*02c0*/  IMAD.SHL.U32 R21, R19, 0x4, RZ ;  /* 0x0000000413157824 */ /* 0x000fe200078e00ff */
[----:B------:R-:W-:-:S03]  /*02d0*/  LOP3.LUT R25, R2, R17, RZ, 0xfc, !PT ;  /* 0x0000001102197212 */ /* 0x000fc600078efcff */
[----:B------:R-:W-:Y:S01]  /*02e0*/  IMAD.IADD R8, R18, 0x1, R21 ;  /* 0x0000000112087824 */ /* 0x000fe200078e0215 */
[----:B------:R-:W-:-:S03]  /*02f0*/  ISETP.LT.AND P0, PT, R25, 0x40, !P0 ;  /* 0x000000401900780c */ /* 0x000fc60004701270 */
[----:B------:R-:W-:Y:S01]  /*0300*/  IMAD R24, R25, 0x200, R8 ;  /* 0x0000020019187824 */ /* 0x000fe200078e0208 */
[C---:B------:R-:W-:Y:S02]  /*0310*/  LOP3.LUT R8, R3.reuse, 0x80, RZ, 0xc0, !PT ;  /* 0x0000008003087812 */ /* 0x040fe400078ec0ff */
[----:B------:R-:W-:-:S03]  /*0320*/  LOP3.LUT R25, R3, 0xf8, RZ, 0xc0, !PT ;  /* 0x000000f803197812 */ /* 0x000fc600078ec0ff */
[----:B------:R-:W-:Y:S02]  /*0330*/  IMAD R8, R8, 0x4, R27 ;  /* 0x0000000408087824 */ /* 0x000fe400078e021b */
[----:B------:R-:W-:Y:S02]  /*0340*/  IMAD.IADD R25, R25, 0x1, R24 ;  /* 0x0000000119197824 */ /* 0x000fe400078e0218 */
[----:B0-----:R-:W-:Y:S01]  /*0350*/  @P0 IMAD.MOV.U32 R10, RZ, RZ, 0x0 ;  /* 0x00000000ff0a0424 */ /* 0x001fe200078e00ff */
[C---:B------:R-:W-:Y:S01]  /*0360*/  IADD3 R24, R8.reuse, 0x8, RZ ;  /* 0x0000000808187810 */ /* 0x040fe20007ffe0ff */
[----:B------:R-:W-:Y:S01]  /*0370*/  @P0 IMAD.MOV.U32 R11, RZ, RZ, 0x14f00000 ;  /* 0x14f00000ff0b0424 */ /* 0x000fe200078e00ff */
[C---:B------:R-:W-:Y:S01]  /*0380*/  IADD3 R26, R8.reuse, 0x10, RZ ;  /* 0x00000010081a7810 */ /* 0x040fe20007ffe0ff */
[----:B------:R0:W4:Y:S01]  /*0390*/  @P0 R2UR UR4, R10 ;  /* 0x000000000a0403c2 */ /* 0x00012200000e0000 */
[----:B------:R-:W-:Y:S01]  /*03a0*/  IADD3 R28, R8, 0x18, RZ ;  /* 0x00000018081c7810 */ /* 0x000fe20007ffe0ff */
[----:B-1----:R-:W-:Y:S01]  /*03b0*/  @P0 IMAD.MOV.U32 R22, RZ, RZ, 0x0 ;  /* 0x00000000ff160424 */ /* 0x002fe200078e00ff */
[----:B------:R-:W-:Y:S01]  /*03c0*/  LOP3.LUT R9, R9, R8, RZ, 0xfc, !PT ;  /* 0x0000000809097212 */ /* 0x000fe200078efcff */
[----:B------:R-:W-:Y:S01]  /*03d0*/  @P0 IMAD.MOV.U32 R23, RZ, RZ, 0x14f00000 ;  /* 0x14f00000ff170424 */ /* 0x000fe200078e00ff */
[----:B------:R-:W-:-:S02]  /*03e0*/  SHF.R.U32.HI R20, RZ, 0x1, R8 ;  /* 0x00000001ff147819 */ /* 0x000fc40000011608 */
[C---:B------:R-:W-:Y:S01]  /*03f0*/  IADD3 R29, R8.reuse, 0x400, RZ ;  /* 0x00000400081d7810 */ /* 0x040fe20007ffe0ff */
[----:B------:R1:W4:Y:S01]  /*0400*/  @P0 R2UR UR5, R11 ;  /* 0x000000000b0503c2 */ /* 0x00032200000e0000 */
[C---:B------:R-:W-:Y:S01]  /*0410*/  IADD3 R30, R8.reuse, 0x408, RZ ;  /* 0x00000408081e7810 */ /* 0x040fe20007ffe0ff */
[C---:B------:R-:W-:Y:S01]  /*0420*/  IMAD R27, R9.reuse, 0x4, R20 ;  /* 0x00000004091b7824 */ /* 0x040fe200078e0214 */
[----:B------:R-:W-:Y:S02]  /*0430*/  SHF.R.U32.HI R24, RZ, 0x1, R24 ;  /* 0x00000001ff187819 */ /* 0x000fe40000011618 */
[C---:B------:R-:W-:Y:S02]  /*0440*/  IADD3 R31, R8.reuse, 0x410, RZ ;  /* 0x00000410081f7810 */ /* 0x040fe40007ffe0ff */
[----:B------:R-:W-:Y:S01]  /*0450*/  SHF.R.U32.HI R26, RZ, 0x1, R26 ;  /* 0x00000001ff1a7819 */ /* 0x000fe2000001161a */
[----:B------:R-:W-:Y:S01]  /*0460*/  IMAD R24, R9, 0x4, R24 ;  /* 0x0000000409187824 */ /* 0x000fe200078e0218 */
[----:B------:R-:W-:Y:S01]  /*0470*/  IADD3 R32, R8, 0x418, RZ ;  /* 0x0000041808207810 */ /* 0x000fe20007ffe0ff */
[----:B------:R5:W2:Y:S01]  /*0480*/  @P0 R2UR UR6, R22 ;  /* 0x00000000160603c2 */ /* 0x000aa200000e0000 */
[----:B------:R-:W-:-:S02]  /*0490*/  SHF.R.U32.HI R28, RZ, 0x1, R28 ;  /* 0x00000001ff1c7819 */ /* 0x000fc4000001161c */
[----:B------:R-:W-:Y:S01]  /*04a0*/  SHF.R.U32.HI R8, RZ, 0x1, R29 ;  /* 0x00000001ff087819 */ /* 0x000fe2000001161d */
[C---:B------:R-:W-:Y:S01]  /*04b0*/  IMAD R29, R9.reuse, 0x4, R26 ;  /* 0x00000004091d7824 */ /* 0x040fe200078e021a */
[----:B------:R-:W-:Y:S01]  /*04c0*/  SHF.R.U32.HI R30, RZ, 0x1, R30 ;  /* 0x00000001ff1e7819 */ /* 0x000fe2000001161e */
[C---:B------:R-:W-:Y:S01]  /*04d0*/  IMAD R28, R9.reuse, 0x4, R28 ;  /* 0x00000004091c7824 */ /* 0x040fe200078e021c */
[----:B0-----:R-:W-:Y:S01]  /*04e0*/  SHF.R.U32.HI R10, RZ, 0x1, R31 ;  /* 0x00000001ff0a7819 */ /* 0x001fe2000001161f */
[C---:B------:R-:W-:Y:S01]  /*04f0*/  IMAD R31, R9.reuse, 0x4, R8 ;  /* 0x00000004091f7824 */ /* 0x040fe200078e0208 */
[----:B------:R-:W-:Y:S01]  /*0500*/  SHF.R.U32.HI R32, RZ, 0x1, R32 ;  /* 0x00000001ff207819 */ /* 0x000fe20000011620 */
[C---:B------:R-:W-:Y:S01]  /*0510*/  IMAD R30, R9.reuse, 0x4, R30 ;  /* 0x00000004091e7824 */ /* 0x040fe200078e021e */
[----:B------:R5:W0:Y:S01]  /*0520*/  @P0 R2UR UR7, R23 ;  /* 0x00000000170703c2 */ /* 0x000a2200000e0000 */
[C---:B------:R-:W-:Y:S02]  /*0530*/  IMAD R33, R9.reuse, 0x4, R10 ;  /* 0x0000000409217824 */ /* 0x040fe400078e020a */
[----:B------:R-:W-:Y:S01]  /*0540*/  IMAD R32, R9, 0x4, R32 ;  /* 0x0000000409207824 */ /* 0x000fe200078e0220 */
[----:B-1----:R-:W-:Y:S01]  /*0550*/  CS2R R10, SRZ ;  /* 0x00000000000a7805 */ /* 0x002fe2000001ff00 */
[----:B------:R-:W-:Y:S01]  /*0560*/  CS2R R8, SRZ ;  /* 0x0000000000087805 */ /* 0x000fe2000001ff00 */
[CC--:B-----5:R-:W-:Y:S01]  /*0570*/  IMAD.WIDE R22, R25.reuse, R0.reuse, c[0x0][0x168] ;  /* 0x00005a0019167625 */ /* 0x0e0fe200078e0200 */
[----:B------:R-:W-:Y:S01]  /*0580*/  IADD3 R25, R25, 0x100, RZ ;  /* 0x0000010019197810 */ /* 0x000fe20007ffe0ff */
[----:B--2---:R-:W-:Y:S04]  /*0590*/  STS [R27], R12 ;  /* 0x0000000c1b007388 */ /* 0x004fe80000000800 */
[----:B------:R1:W-:Y:S04]  /*05a0*/  STS [R24+0x20], R13 ;  /* 0x0000200d18007388 */ /* 0x0003e80000000800 */
[----:B------:R-:W-:Y:S04]  /*05b0*/  STS [R29+0x40], R14 ;  /* 0x0000400e1d007388 */ /* 0x000fe80000000800 */
[----:B------:R2:W-:Y:S04]  /*05c0*/  STS [R28+0x60], R15 ;  /* 0x0000600f1c007388 */ /* 0x0005e80000000800 */
[----:B---3--:R-:W-:Y:S04]  /*05d0*/  STS [R31+0x1000], R4 ;  /* 0x001000041f007388 */ /* 0x008fe80000000800 */
[----:B------:R3:W-:Y:S04]  /*05e0*/  STS [R30+0x1020], R5 ;  /* 0x001020051e007388 */ /* 0x0007e80000000800 */
[----:B------:R5:W-:Y:S04]  /*05f0*/  STS [R33+0x1040], R6 ;  /* 0x0010400621007388 */ /* 0x000be80000000800 */
[----:B------:R0:W-:Y:S04]  /*0600*/  STS [R32+0x1060], R7 ;  /* 0x0010600720007388 */ /* 0x0001e80000000800 */
[----:B------:R-:W-:Y:S01]  /*0610*/  BAR.SYNC.DEFER_BLOCKING 0x0 ;  /* 0x0000000000007b1d */ /* 0x000fe20000010000 */
[----:B-1----:R-:W-:Y:S01]  /*0620*/  CS2R R12, SRZ ;  /* 0x00000000000c7805 */ /* 0x002fe2000001ff00 */
[----:B--2---:R-:W-:Y:S01]  /*0630*/  CS2R R14, SRZ ;  /* 0x00000000000e7805 */ /* 0x004fe2000001ff00 */
[----:B---3--:R-:W-:-:S03]  /*0640*/  IMAD.WIDE R4, R25, R0, c[0x0][0x168] ;  /* 0x00005a0019047625 */ /* 0x008fc600078e0200 */
[----:B----4-:R1:W2:Y:S04]  /*0650*/  @P0 LDG.E.EL.128 R8, desc[UR4][R22.64] ;  /* 0x0000000416080981 */ /* 0x0102a8200c2e1d00 */
[----:B0-----:R0:W3:Y:S01]  /*0660*/  @P0 LDG.E.EL.128 R12, desc[UR6][R4.64] ;  /* 0x00000006040c0981 */ /* 0x0010e2200c2e1d00 */
[C---:B-----5:R-:W-:Y:S01]  /*0670*/  IMAD.SHL.U32 R6, R3.reuse, 0x100, RZ ;  /* 0x0000010003067824 */ /* 0x060fe200078e00ff */
[----:B------:R-:W-:Y:S01]  /*0680*/  LOP3.LUT R7, R3, 0x78, RZ, 0xc0, !PT ;  /* 0x0000007803077812 */ /* 0x000fe200078ec0ff */
[----:B------:R-:W-:-:S03]  /*0690*/  ULDC.64 UR4, c[0x0][0x118] ;  /* 0x0000460000047ab9 */ /* 0x000fc60000000a00 */
[----:B------:R-:W-:-:S04]  /*06a0*/  LOP3.LUT R6, R7, 0x600, R6, 0xf8, !PT ;  /* 0x0000060007067812 */ /* 0x000fc800078ef806 */
[----:B------:R-:W-:-:S04]  /*06b0*/  LOP3.LUT R6, R6, R21, RZ, 0xfc, !PT ;  /* 0x0000001506067212 */ /* 0x000fc800078efcff */
[----:B------:R-:W-:-:S04]  /*06c0*/  LOP3.LUT R6, R6, 0x80, R3, 0xf8, !PT ;  /* 0x0000008006067812 */ /* 0x000fc800078ef803 */
[----:B------:R-:W-:Y:S02]  /*06d0*/  SHF.R.U32.HI R7, RZ, 0x1, R6 ;  /* 0x00000001ff077819 */ /* 0x000fe40000011606 */
[----:B------:R-:W-:Y:S02]  /*06e0*/  LOP3.LUT R20, R6, 0x100, RZ, 0xfc, !PT ;  /* 0x0000010006147812 */ /* 0x000fe400078efcff */
[----:B------:R-:W-:Y:S02]  /*06f0*/  LOP3.LUT R7, R7, 0x37c, RZ, 0xc0, !PT ;  /* 0x0000037c07077812 */ /* 0x000fe400078ec0ff */
[----:B------:R-:W-:-:S03]  /*0700*/  SHF.R.U32.HI R20, RZ, 0x1, R20 ;  /* 0x00000001ff147819 */ /* 0x000fc60000011614 */
[----:B------:R-:W-:Y:S01]  /*0710*/  IMAD R7, R6, 0x4, R7 ;  /* 0x0000000406077824 */ /* 0x000fe200078e0207 */
[----:B0-----:R-:W-:-:S04]  /*0720*/  LOP3.LUT R5, R20, 0x3fc, RZ, 0xc0, !PT ;  /* 0x000003fc14057812 */ /* 0x001fc800078ec0ff */
[----:B------:R-:W2:Y:S01]  /*0730*/  LDS R4, [R7+0x4] ;  /* 0x0000040007047984 */ /* 0x000ea20000000800 */
[----:B------:R-:W-:-:S03]  /*0740*/  IMAD R5, R6, 0x4, R5 ;  /* 0x0000000406057824 */ /* 0x000fc600078e0205 */
[----:B------:R-:W0:Y:S04]  /*0750*/  LDS R27, [R7] ;  /* 0x00000000071b7984 */ /* 0x000e280000000800 */
[----:B------:R-:W-:Y:S04]  /*0760*/  LDS R20, [R5+0x404] ;  /* 0x0004040005147984 */ /* 0x000fe80000000800 */
[----:B------:R-:W4:Y:S04]  /*0770*/  LDS R25, [R7+0x8] ;  /* 0x0000080007197984 */ /* 0x000f280000000800 */
[----:B------:R-:W-:Y:S04]  /*0780*/  LDS R21, [R5+0x400] ;  /* 0x0004000005157984 */ /* 0x000fe80000000800 */
[----:B-1----:R-:W1:Y:S04]  /*0790*/  LDS R22, [R7+0xc] ;  /* 0x00000c0007167984 */ /* 0x002e680000000800 */
[----:B------:R-:W5:Y:S04]  /*07a0*/  LDS R23, [R5+0x408] ;  /* 0x0004080005177984 */ /* 0x000f680000000800 */
[----:B------:R0:W0:Y:S04]  /*07b0*/  LDS R6, [R5+0x40c] ;  /* 0x00040c0005067984 */ /* 0x0000280000000800 */
[----:B------:R-:W-:Y:S01]  /*07c0*/  BAR.SYNC.DEFER_BLOCKING 0x0 ;  /* 0x0000000000007b1d */ /* 0x000fe20000010000 */
[----:B--2---:R-:W-:Y:S01]  /*07d0*/  FADD R9, R4, R9 ;  /* 0x0000000904097221 */ /* 0x004fe20000000000 */
[----:B0-----:R-:W-:Y:S01]  /*07e0*/  FADD R8, R27, R8 ;  /* 0x000000081b087221 */ /* 0x001fe20000000000 */
[----:B----4-:R-:W-:Y:S01]  /*07f0*/  FADD R10, R25, R10 ;  /* 0x0000000a190a7221 */ /* 0x010fe20000000000 */
[----:B-1----:R-:W-:Y:S01]  /*0800*/  FADD R11, R22, R11 ;  /* 0x0000000b160b7221 */ /* 0x002fe20000000000 */
[----:B---3--:R-:W-:Y:S01]  /*0810*/  FADD R13, R20, R13 ;  /* 0x0000000d140d7221 */ /* 0x008fe20000000000 */
[----:B------:R-:W-:Y:S01]  /*0820*/  FSEL R4, R9, -INF , P0 ;  /* 0xff80000009047808 */ /* 0x000fe20000000000 */
[----:B------:R-:W-:Y:S01]  /*0830*/  FADD R12, R21, R12 ;  /* 0x0000000c150c7221 */ /* 0x000fe20000000000 */
[----:B------:R-:W-:Y:S01]  /*0840*/  FSEL R5, R8, -INF , P0 ;  /* 0xff80000008057808 */ /* 0x000fe20000000000 */
[----:B-----5:R-:W-:Y:S01]  /*0850*/  FADD R14, R23, R14 ;  /* 0x0000000e170e7221 */ /* 0x020fe20000000000 */
[----:B------:R-:W-:Y:S01]  /*0860*/  FSETP.NAN.AND P2, PT, R4, R4, PT ;  /* 0x000000040400720b */ /* 0x000fe20003f48000 */
[----:B------:R-:W-:Y:S01]  /*0870*/  FADD R6, R6, R15 ;  /* 0x0000000f06067221 */ /* 0x000fe20000000000 */
[----:B------:R-:W-:-:S02]  /*0880*/  FSEL R29, R13, -INF , P0 ;  /* 0xff8000000d1d7808 */ /* 0x000fc40000000000 */
[----:B------:R-:W-:Y:S02]  /*0890*/  FSEL R7, R10, -INF , P0 ;  /* 0xff8000000a077808 */ /* 0x000fe40000000000 */
[----:B------:R-:W-:Y:S02]  /*08a0*/  FSETP.GT.AND P1, PT, R4, R29, PT ;  /* 0x0000001d0400720b */ /* 0x000fe40003f24000 */
[----:B------:R-:W-:Y:S02]  /*08b0*/  FSETP.NAN.AND P4, PT, R7, R7, PT ;  /* 0x000000070700720b */ /* 0x000fe40003f88000 */
[----:B------:R-:W-:Y:S02]  /*08c0*/  FSEL R22, R12, -INF , P0 ;  /* 0xff8000000c167808 */ /* 0x000fe40000000000 */
[----:B------:R-:W-:Y:S02]  /*08d0*/  FSEL R20, R11, -INF , P0 ;  /* 0xff8000000b147808 */ /* 0x000fe40000000000 */
[----:B------:R-:W-:-:S02]  /*08e0*/  @!P2 FSEL R4, R4, R29, P1 ;  /* 0x0000001d0404a208 */ /* 0x000fc40000800000 */
[C---:B------:R-:W-:Y:S02]  /*08f0*/  FSETP.NAN.AND P1, PT, R5.reuse, R5, PT ;  /* 0x000000050500720b */ /* 0x040fe40003f28000 */
[----:B------:R-:W-:Y:S01]  /*0900*/  FSETP.GT.AND P3, PT, R5, R22, PT ;  /* 0x000000160500720b */ /* 0x000fe20003f64000 */
[----:B------:R-:W0:Y:S01]  /*0910*/  SHFL.BFLY PT, R21, R4, 0x10, 0x1f ;  /* 0x0e001f0004157f89 */ /* 0x000e2200000e0000 */
[----:B------:R-:W-:Y:S02]  /*0920*/  FSETP.NAN.AND P5, PT, R20, R20, PT ;  /* 0x000000141400720b */ /* 0x000fe40003fa8000 */
[----:B------:R-:W-:Y:S02]  /*0930*/  FSEL R24, R14, -INF , P0 ;  /* 0xff8000000e187808 */ /* 0x000fe40000000000 */
[----:B------:R-:W-:Y:S02]  /*0940*/  FSEL R15, R6, -INF , P0 ;  /* 0xff800000060f7808 */ /* 0x000fe40000000000 */
[----:B------:R-:W-:-:S03]  /*0950*/  FSETP.GT.AND P2, PT, R7, R24, PT ;  /* 0x000000180700720b */ /* 0x000fc60003f44000 */
[----:B------:R-:W-:Y:S02]  /*0960*/  @!P1 FSEL R5, R5, R22, P3 ;  /* 0x0000001605059208 */ /* 0x000fe40001800000 */
[----:B------:R-:W-:Y:S02]  /*0970*/  @!P4 FSEL R7, R7, R24, P2 ;  /* 0x000000180707c208 */ /* 0x000fe40001000000 */
[-C--:B------:R-:W-:Y:S01]  /*0980*/  FSETP.GT.AND P1, PT, R20, R15.reuse, PT ;  /* 0x0000000f1400720b */ /* 0x080fe20003f24000 */
[----:B------:R-:W1:Y:S01]  /*0990*/  SHFL.BFLY PT, R22, R5, 0x10, 0x1f ;  /* 0x0e001f0005167f89 */ /* 0x000e6200000e0000 */
[----:B------:R-:W-:Y:S02]  /*09a0*/  FSETP.NAN.AND P2, PT, R4, R4, PT ;  /* 0x000000040400720b */ /* 0x000fe40003f48000 */
[----:B------:R-:W-:Y:S01]  /*09b0*/  @!P5 FSEL R20, R20, R15, P1 ;  /* 0x0000000f1414d208 */ /* 0x000fe20000800000 */
[----:B------:R-:W2:Y:S01]  /*09c0*/  SHFL.BFLY PT, R24, R7, 0x10, 0x1f ;  /* 0x0e001f0007187f89 */ /* 0x000ea200000e0000 */
[----:B------:R-:W-:-:S02]  /*09d0*/  FSETP.NAN.AND P4, PT, R7, R7, PT ;  /* 0x000000070700720b */ /* 0x000fc40003f88000 */
[----:B------:R-:W-:Y:S01]  /*09e0*/  FSETP.NAN.AND P6, PT, R20, R20, PT ;  /* 0x000000141400720b */ /* 0x000fe20003fc8000 */
[----:B------:R-:W3:Y:S01]  /*09f0*/  SHFL.BFLY PT, R23, R20, 0x10, 0x1f ;  /* 0x0e001f0014177f89 */ /* 0x000ee200000e0000 */
[----:B0-----:R-:W-:-:S13]  /*0a00*/  FSETP.GT.AND P1, PT, R4, R21, PT ;  /* 0x000000150400720b */ /* 0x001fda0003f24000 */
[----:B------:R-:W-:Y:S02]  /*0a10*/  @!P1 FSEL R4, R4, R21, P2 ;  /* 0x0000001504049208 */ /* 0x000fe40001000000 */
[C---:B-1----:R-:W-:Y:S02]  /*0a20*/  FSETP.GT.AND P1, PT, R5.reuse, R22, PT ;  /* 0x000000160500720b */ /* 0x042fe40003f24000 */
[----:B------:R-:W-:Y:S01]  /*0a30*/  FSETP.NAN.AND P2, PT, R5, R5, PT ;  /* 0x000000050500720b */ /* 0x000fe20003f48000 */
[----:B------:R-:W-:Y:S01]  /*0a40*/  IMAD.MOV.U32 R15, RZ, RZ, R4 ;  /* 0x000000ffff0f7224 */ /* 0x000fe200078e0004 */
[----:B--2---:R-:W-:-:S04]  /*0a50*/  FSETP.GT.AND P3, PT, R7, R24, PT ;  /* 0x000000180700720b */ /* 0x004fc80003f64000 */
[----:B------:R-:W0:Y:S01]  /*0a60*/  SHFL.BFLY PT, R4, R15, 0x8, 0x1f ;  /* 0x0d001f000f047f89 */ /* 0x000e2200000e0000 */
[----:B---3--:R-:W-:-:S04]  /*0a70*/  FSETP.GT.AND P5, PT, R20, R23, PT ;  /* 0x000000171400720b */ /* 0x008fc80003fa4000 */
[----:B------:R-:W-:Y:S02]  /*0a80*/  @!P1 FSEL R5, R5, R22, P2 ;  /* 0x0000001605059208 */ /* 0x000fe40001000000 */
[----:B------:R-:W-:Y:S02]  /*0a90*/  @!P6 FSEL R20, R20, R23, P5 ;  /* 0x000000171414e208 */ /* 0x000fe40002800000 */
[----:B------:R-:W-:Y:S01]  /*0aa0*/  @!P3 FSEL R7, R7, R24, P4 ;  /* 0x000000180707b208 */ /* 0x000fe20002000000 */
[----:B------:R-:W1:Y:S01]  /*0ab0*/  SHFL.BFLY PT, R22, R5, 0x8, 0x1f ;  /* 0x0d001f0005167f89 */ /* 0x000e6200000e0000 */
[----:B------:R-:W-:Y:S01]  /*0ac0*/  FSETP.NAN.AND P3, PT, R15, R15, PT ;  /* 0x0000000f0f00720b */ /* 0x000fe20003f68000 */
[----:B------:R-:W-:Y:S01]  /*0ad0*/  IMAD.MOV.U32 R21, RZ, RZ, R20 ;  /* 0x000000ffff157224 */ /* 0x000fe200078e0014 */
[----:B------:R-:W-:Y:S01]  /*0ae0*/  FSETP.NAN.AND P5, PT, R5, R5, PT ;  /* 0x000000050500720b */ /* 0x000fe20003fa8000 */
[----:B------:R-:W2:Y:S01]  /*0af0*/  SHFL.BFLY PT, R24, R7, 0x8, 0x1f ;  /* 0x0d001f0007187f89 */ /* 0x000ea200000e0000 */
[----:B------:R-:W-:-:S02]  /*0b00*/  IMAD R20, R2, 0x2, R19 ;  /* 0x0000000202147824 */ /* 0x000fc400078e0213 */
[----:B------:R-:W-:Y:S01]  /*0b10*/  IMAD.SHL.U32 R19, R19, 0x10, RZ ;  /* 0x0000001013137824 */ /* 0x000fe200078e00ff */
[----:B------:R-:W3:Y:S01]  /*0b20*/  SHFL.BFLY PT, R26, R21, 0x8, 0x1f ;  /* 0x0d001f00151a7f89 */ /* 0x000ee200000e0000 */
[----:B0-----:R-:W-:Y:S02]  /*0b30*/  FSETP.GT.AND P2, PT, R15, R4, PT ;  /* 0x000000040f00720b */ /* 0x001fe40003f44000 */
[----:B-1----:R-:W-:-:S11]  /*0b40*/  FSETP.GT.AND P1, PT, R5, R22, PT ;  /* 0x000000160500720b */ /* 0x002fd60003f24000 */
[----:B------:R-:W-:Y:S02]  /*0b50*/  @!P2 SEL R15, R15, R4, P3 ;  /* 0x000000040f0fa207 */ /* 0x000fe40001800000 */
[----:B--2---:R-:W-:Y:S02]  /*0b60*/  FSETP.GT.AND P4, PT, R7, R24, PT ;  /* 0x000000180700720b */ /* 0x004fe40003f84000 */
[----:B------:R-:W-:Y:S02]  /*0b70*/  SHF.R.U32.HI R4, RZ, 0x3, R3 ;  /* 0x00000003ff047819 */ /* 0x000fe40000011603 */
[----:B---3--:R-:W-:Y:S02]  /*0b80*/  FSETP.GT.AND P3, PT, R21, R26, PT ;  /* 0x0000001a1500720b */ /* 0x008fe40003f64000 */
[----:B------:R-:W-:Y:S02]  /*0b90*/  LOP3.LUT P2, RZ, R3, 0x18, RZ, 0xc0, !PT ;  /* 0x0000001803ff7812 */ /* 0x000fe4000784c0ff */
[----:B------:R-:W-:Y:S01]  /*0ba0*/  LOP3.LUT R23, R4, 0x1c, RZ, 0xc0, !PT ;  /* 0x0000001c04177812 */ /* 0x000fe200078ec0ff */
[----:B------:R-:W-:Y:S01]  /*0bb0*/  IMAD.SHL.U32 R4, R20, 0x80, RZ ;  /* 0x0000008014047824 */ /* 0x000fe200078e00ff */
[----:B------:R-:W-:-:S02]  /*0bc0*/  @!P1 SEL R5, R5, R22, P5 ;  /* 0x0000001605059207 */ /* 0x000fc40002800000 */
[----:B------:R-:W-:Y:S01]  /*0bd0*/  FSETP.NAN.AND P1, PT, R7, R7, PT ;  /* 0x000000070700720b */ /* 0x000fe20003f28000 */
[----:B------:R-:W-:Y:S01]  /*0be0*/  IMAD.IADD R20, R4, 0x1, R23 ;  /* 0x0000000104147824 */ /* 0x000fe200078e0217 */
[----:B------:R-:W-:Y:S02]  /*0bf0*/  FSETP.NAN.AND P5, PT, R21, R21, PT ;  /* 0x000000151500720b */ /* 0x000fe40003fa8000 */
[----:B------:R-:W-:Y:S02]  /*0c00*/  @!P4 SEL R7, R7, R24, P1 ;  /* 0x000000180707c207 */ /* 0x000fe40000800000 */
[----:B------:R-:W-:Y:S01]  /*0c10*/  @!P3 SEL R21, R21, R26, P5 ;  /* 0x0000001a1515b207 */ /* 0x000fe20002800000 */
[----:B------:R-:W-:Y:S04]  /*0c20*/  @!P2 STS [R20], R5 ;  /* 0x000000051400a388 */ /* 0x000fe80000000800 */
[----:B------:R-:W-:Y:S04]  /*0c30*/  @!P2 STS [R20+0x20], R15 ;  /* 0x0000200f1400a388 */ /* 0x000fe80000000800 */
[----:B------:R-:W-:Y:S04]  /*0c40*/  @!P2 STS [R20+0x40], R7 ;  /* 0x000040071400a388 */ /* 0x000fe80000000800 */
[----:B------:R-:W-:Y:S04]  /*0c50*/  @!P2 STS [R20+0x60], R21 ;  /* 0x000060151400a388 */ /* 0x000fe80000000800 */
[----:B------:R-:W-:Y:S06]  /*0c60*/  BAR.SYNC.DEFER_BLOCKING 0x0 ;  /* 0x0000000000007b1d */ /* 0x000fec0000010000 */
[----:B------:R-:W0:Y:S04]  /*0c70*/  LDS R24, [R3.X4] ;  /* 0x0000000003187984 */ /* 0x000e280000004800 */
[----:B0-----:R-:W0:Y:S01]  /*0c80*/  SHFL.BFLY PT, R23, R24, 0x4, 0x1f ;  /* 0x0c801f0018177f89 */ /* 0x001e2200000e0000 */
[----:B------:R-:W-:-:S02]  /*0c90*/  FSETP.NAN.AND P3, PT, R24, R24, PT ;  /* 0x000000181800720b */ /* 0x000fc40003f68000 */
[----:B0-----:R-:W-:-:S11]  /*0ca0*/  FSETP.GT.AND P1, PT, R24, R23, PT ;  /* 0x000000171800720b */ /* 0x001fd60003f24000 */
[----:B------:R-:W-:-:S04]  /*0cb0*/  @!P3 FSEL R24, R24, R23, P1 ;  /* 0x000000171818b208 */ /* 0x000fc80000800000 */
[C---:B------:R-:W-:Y:S01]  /*0cc0*/  FSETP.NAN.AND P3, PT, R24.reuse, R24, PT ;  /* 0x000000181800720b */ /* 0x040fe20003f68000 */
[----:B------:R-:W0:Y:S02]  /*0cd0*/  SHFL.BFLY PT, R23, R24, 0x2, 0x1f ;  /* 0x0c401f0018177f89 */ /* 0x000e2400000e0000 */
[----:B0-----:R-:W-:-:S13]  /*0ce0*/  FSETP.GT.AND P1, PT, R24, R23, PT ;  /* 0x000000171800720b */ /* 0x001fda0003f24000 */
[----:B------:R-:W-:Y:S02]  /*0cf0*/  @!P1 FSEL R24, R24, R23, P3 ;  /* 0x0000001718189208 */ /* 0x000fe40001800000 */
[----:B------:R-:W-:Y:S02]  /*0d00*/  LOP3.LUT P1, RZ, R3, 0x307, RZ, 0xc0, !PT ;  /* 0x0000030703ff7812 */ /* 0x000fe4000782c0ff */
[C---:B------:R-:W-:Y:S01]  /*0d10*/  FSETP.NAN.AND P4, PT, R24.reuse, R24, PT ;  /* 0x000000181800720b */ /* 0x040fe20003f88000 */
[----:B------:R-:W0:Y:S02]  /*0d20*/  SHFL.BFLY PT, R5, R24, 0x1, 0x1f ;  /* 0x0c201f0018057f89 */ /* 0x000e2400000e0000 */
[----:B0-----:R-:W-:-:S13]  /*0d30*/  FSETP.GT.AND P3, PT, R24, R5, PT ;  /* 0x000000051800720b */ /* 0x001fda0003f64000 */
[----:B------:R-:W-:-:S05]  /*0d40*/  @!P3 SEL R24, R24, R5, P4 ;  /* 0x000000051818b207 */ /* 0x000fca0002000000 */
[----:B------:R-:W-:Y:S04]  /*0d50*/  @!P1 STS [R3.X4], R24 ;  /* 0x0000001803009388 */ /* 0x000fe80000004800 */
[----:B------:R-:W-:Y:S06]  /*0d60*/  BAR.SYNC.DEFER_BLOCKING 0x0 ;  /* 0x0000000000007b1d */ /* 0x000fec0000010000 */
[----:B------:R-:W0:Y:S04]  /*0d70*/  LDS R5, [R4] ;  /* 0x0000000004057984 */ /* 0x000e280000000800 */
[----:B------:R-:W1:Y:S04]  /*0d80*/  LDS R22, [R4+0x20] ;  /* 0x0000200004167984 */ /* 0x000e680000000800 */
[----:B------:R-:W2:Y:S01]  /*0d90*/  LDS R7, [R4+0x40] ;  /* 0x0000400004077984 */ /* 0x000ea20000000800 */
[--C-:B0-----:R-:W-:Y:S01]  /*0da0*/  FADD R8, R8, -R5.reuse ;  /* 0x8000000508087221 */ /* 0x101fe20000000000 */
[----:B------:R-:W-:-:S03]  /*0db0*/  FADD R12, R12, -R5 ;  /* 0x800000050c0c7221 */ /* 0x000fc60000000000 */
[----:B------:R-:W-:Y:S01]  /*0dc0*/  FMUL R15, R8, 1.4426950216293334961 ;  /* 0x3fb8aa3b080f7820 */ /* 0x000fe20000400000 */
[----:B------:R-:W-:Y:S01]  /*0dd0*/  FMUL R21, R12, 1.4426950216293334961 ;  /* 0x3fb8aa3b0c157820 */ /* 0x000fe20000400000 */
[----:B------:R-:W0:Y:S01]  /*0de0*/  LDS R8, [R4+0x60] ;  /* 0x0000600004087984 */ /* 0x000e220000000800 */
[--C-:B-1----:R-:W-:Y:S01]  /*0df0*/  FADD R9, R9, -R22.reuse ;  /* 0x8000001609097221 */ /* 0x102fe20000000000 */
[----:B------:R-:W-:Y:S01]  /*0e00*/  FADD R13, R13, -R22 ;  /* 0x800000160d0d7221 */ /* 0x000fe20000000000 */
[----:B------:R-:W-:Y:S01]  /*0e10*/  FSETP.GEU.AND P5, PT, R15, -126, PT ;  /* 0xc2fc00000f00780b */ /* 0x000fe20003fae000 */
[--C-:B--2---:R-:W-:Y:S01]  /*0e20*/  FADD R10, R10, -R7.reuse ;  /* 0x800000070a0a7221 */ /* 0x104fe20000000000 */
[----:B------:R-:W-:Y:S01]  /*0e30*/  FSETP.GEU.AND P6, PT, R21, -126, PT ;  /* 0xc2fc00001500780b */ /* 0x000fe20003fce000 */
[----:B------:R-:W-:Y:S01]  /*0e40*/  FMUL R12, R9, 1.4426950216293334961 ;  /* 0x3fb8aa3b090c7820 */ /* 0x000fe20000400000 */
[----:B------:R-:W-:Y:S01]  /*0e50*/  FMUL R13, R13, 1.4426950216293334961 ;  /* 0x3fb8aa3b0d0d7820 */ /* 0x000fe20000400000 */
[----:B------:R-:W-:Y:S01]  /*0e60*/  FADD R14, R14, -R7 ;  /* 0x800000070e0e7221 */ /* 0x000fe20000000000 */
[----:B------:R-:W-:Y:S01]  /*0e70*/  FMUL R10, R10, 1.4426950216293334961 ;  /* 0x3fb8aa3b0a0a7820 */ /* 0x000fe20000400000 */
[----:B------:R-:W-:Y:S01]  /*0e80*/  BAR.SYNC.DEFER_BLOCKING 0x0 ;  /* 0x0000000000007b1d */ /* 0x000fe20000010000 */
[----:B------:R-:W-:Y:S01]  /*0e90*/  FSETP.GEU.AND P3, PT, R12, -126, PT ;  /* 0xc2fc00000c00780b */ /* 0x000fe20003f6e000 */
[----:B------:R-:W-:Y:S01]  /*0ea0*/  FMUL R14, R14, 1.4426950216293334961 ;  /* 0x3fb8aa3b0e0e7820 */ /* 0x000fe20000400000 */
[----:B------:R-:W-:-:S03]  /*0eb0*/  FSETP.GEU.AND P4, PT, R13, -126, PT ;  /* 0xc2fc00000d00780b */ /* 0x000fc60003f8e000 */
[----:B------:R-:W-:Y:S02]  /*0ec0*/  @!P5 FMUL R15, R15, 0.5 ;  /* 0x3f0000000f0fd820 */ /* 0x000fe40000400000 */
[----:B------:R-:W-:Y:S02]  /*0ed0*/  @!P6 FMUL R21, R21, 0.5 ;  /* 0x3f0000001515e820 */ /* 0x000fe40000400000 */
[----:B------:R-:W1:Y:S04]  /*0ee0*/  MUFU.EX2 R9, R15 ;  /* 0x0000000f00097308 */ /* 0x000e680000000800 */
[----:B------:R-:W-:Y:S02]  /*0ef0*/  @!P3 FMUL R12, R12, 0.5 ;  /* 0x3f0000000c0cb820 */ /* 0x000fe40000400000 */
[----:B------:R-:W-:-:S02]  /*0f00*/  @!P4 FMUL R13, R13, 0.5 ;  /* 0x3f0000000d0dc820 */ /* 0x000fc40000400000 */
[----:B------:R-:W2:Y:S01]  /*0f10*/  MUFU.EX2 R24, R21 ;  /* 0x0000001500187308 */ /* 0x000ea20000000800 */
[----:B-1----:R-:W-:Y:S01]  /*0f20*/  @!P5 FMUL R9, R9, R9 ;  /* 0x000000090909d220 */ /* 0x002fe20000400000 */
[----:B------:R-:W-:-:S06]  /*0f30*/  FSETP.GEU.AND P5, PT, R10, -126, PT ;  /* 0xc2fc00000a00780b */ /* 0x000fcc0003fae000 */
[----:B------:R-:W1:Y:S01]  /*0f40*/  MUFU.EX2 R12, R12 ;  /* 0x0000000c000c7308 */ /* 0x000e620000000800 */
[--C-:B0-----:R-:W-:Y:S01]  /*0f50*/  FADD R6, R6, -R8.reuse ;  /* 0x8000000806067221 */ /* 0x101fe20000000000 */
[----:B------:R-:W-:Y:S01]  /*0f60*/  FADD R11, R11, -R8 ;  /* 0x800000080b0b7221 */ /* 0x000fe20000000000 */
[----:B--2---:R-:W-:Y:S01]  /*0f70*/  @!P6 FMUL R24, R24, R24 ;  /* 0x000000181818e220 */ /* 0x004fe20000400000 */
[----:B------:R-:W-:-:S04]  /*0f80*/  FSETP.GEU.AND P6, PT, R14, -126, PT ;  /* 0xc2fc00000e00780b */ /* 0x000fc80003fce000 */
[----:B------:R-:W0:Y:S01]  /*0f90*/  MUFU.EX2 R15, R13 ;  /* 0x0000000d000f7308 */ /* 0x000e220000000800 */
[----:B------:R-:W-:Y:S01]  /*0fa0*/  FMUL R23, R6, 1.4426950216293334961 ;  /* 0x3fb8aa3b06177820 */ /* 0x000fe20000400000 */
[----:B------:R-:W-:Y:S01]  /*0fb0*/  FMUL R11, R11, 1.4426950216293334961 ;  /* 0x3fb8aa3b0b0b7820 */ /* 0x000fe20000400000 */
[----:B------:R-:W-:Y:S01]  /*0fc0*/  FADD R9, R9, R24 ;  /* 0x0000001809097221 */ /* 0x000fe20000000000 */
[----:B------:R-:W-:-:S04]  /*0fd0*/  @!P5 FMUL R10, R10, 0.5 ;  /* 0x3f0000000a0ad820 */ /* 0x000fc80000400000 */
[----:B------:R2:W3:Y:S01]  /*0fe0*/  MUFU.EX2 R6, R10 ;  /* 0x0000000a00067308 */ /* 0x0004e20000000800 */
[----:B-1----:R-:W-:Y:S01]  /*0ff0*/  @!P3 FMUL R12, R12, R12 ;  /* 0x0000000c0c0cb220 */ /* 0x002fe20000400000 */
[----:B------:R-:W-:Y:S01]  /*1000*/  FSETP.GEU.AND P3, PT, R11, -126, PT ;  /* 0xc2fc00000b00780b */ /* 0x000fe20003f6e000 */
[----:B------:R-:W-:Y:S01]  /*1010*/  @!P6 FMUL R14, R14, 0.5 ;  /* 0x3f0000000e0ee820 */ /* 0x000fe20000400000 */
[----:B------:R-:W-:-:S04]  /*1020*/  FSEL R9, R9, RZ, P0 ;  /* 0x000000ff09097208 */ /* 0x000fc80000000000 */
[----:B------:R-:W1:Y:S01]  /*1030*/  MUFU.EX2 R21, R14 ;  /* 0x0000000e00157308 */ /* 0x000e620000000800 */
[----:B0-----:R-:W-:Y:S01]  /*1040*/  @!P4 FMUL R15, R15, R15 ;  /* 0x0000000f0f0fc220 */ /* 0x001fe20000400000 */
[----:B------:R-:W-:Y:S01]  /*1050*/  FSETP.GEU.AND P4, PT, R23, -126, PT ;  /* 0xc2fc00001700780b */ /* 0x000fe20003f8e000 */
[----:B--2---:R-:W0:Y:S02]  /*1060*/  SHFL.BFLY PT, R10, R9, 0x10, 0x1f ;  /* 0x0e001f00090a7f89 */ /* 0x004e2400000e0000 */
[----:B------:R-:W-:Y:S02]  /*1070*/  FADD R12, R12, R15 ;  /* 0x0000000f0c0c7221 */ /* 0x000fe40000000000 */
[----:B------:R-:W-:Y:S01]  /*1080*/  @!P3 FMUL R11, R11, 0.5 ;  /* 0x3f0000000b0bb820 */ /* 0x000fe20000400000 */
[----:B---3--:R-:W-:Y:S02]  /*1090*/  @!P5 FMUL R6, R6, R6 ;  /* 0x000000060606d220 */ /* 0x008fe40000400000 */
[----:B------:R-:W-:Y:S01]  /*10a0*/  FSEL R12, R12, RZ, P0 ;  /* 0x000000ff0c0c7208 */ /* 0x000fe20000000000 */
[----:B------:R-:W2:Y:S04]  /*10b0*/  MUFU.EX2 R13, R11 ;  /* 0x0000000b000d7308 */ /* 0x000ea80000000800 */
[----:B------:R-:W-:Y:S01]  /*10c0*/  @!P4 FMUL R23, R23, 0.5 ;  /* 0x3f0000001717c820 */ /* 0x000fe20000400000 */
[----:B-1----:R-:W-:Y:S01]  /*10d0*/  @!P6 FMUL R21, R21, R21 ;  /* 0x000000151515e220 */ /* 0x002fe20000400000 */
[----:B------:R-:W1:Y:S02]  /*10e0*/  SHFL.BFLY PT, R15, R12, 0x10, 0x1f ;  /* 0x0e001f000c0f7f89 */ /* 0x000e6400000e0000 */
[----:B------:R-:W3:Y:S01]  /*10f0*/  MUFU.EX2 R26, R23 ;  /* 0x00000017001a7308 */ /* 0x000ee20000000800 */
[----:B------:R-:W-:-:S05]  /*1100*/  FADD R6, R6, R21 ;  /* 0x0000001506067221 */ /* 0x000fca0000000000 */
[----:B------:R-:W-:Y:S01]  /*1110*/  FSEL R6, R6, RZ, P0 ;  /* 0x000000ff06067208 */ /* 0x000fe20000000000 */
[----:B--2---:R-:W-:Y:S01]  /*1120*/  @!P3 FMUL R13, R13, R13 ;  /* 0x0000000d0d0db220 */ /* 0x004fe20000400000 */
[----:B0-----:R-:W-:Y:S01]  /*1130*/  FADD R11, R9, R10 ;  /* 0x0000000a090b7221 */ /* 0x001fe20000000000 */
[C---:B------:R-:W-:Y:S02]  /*1140*/  LOP3.LUT R9, R3.reuse, 0x1f, RZ, 0xc0, !PT ;  /* 0x0000001f03097812 */ /* 0x040fe400078ec0ff */
[----:B------:R-:W0:Y:S01]  /*1150*/  SHFL.BFLY PT, R21, R6, 0x10, 0x1f ;  /* 0x0e001f0006157f89 */ /* 0x000e2200000e0000 */
[----:B------:R-:W-:-:S03]  /*1160*/  LOP3.LUT R10, R3, 0x1c, RZ, 0xc0, !PT ;  /* 0x0000001c030a7812 */ /* 0x000fc600078ec0ff */
[----:B------:R-:W2:Y:S01]  /*1170*/  SHFL.BFLY PT, R14, R11, 0x8, 0x1f ;  /* 0x0d001f000b0e7f89 */ /* 0x000ea200000e0000 */
[----:B---3--:R-:W-:-:S04]  /*1180*/  @!P4 FMUL R26, R26, R26 ;  /* 0x0000001a1a1ac220 */ /* 0x008fc80000400000 */
[----:B------:R-:W-:Y:S01]  /*1190*/  FADD R13, R13, R26 ;  /* 0x0000001a0d0d7221 */ /* 0x000fe20000000000 */
[----:B-1----:R-:W-:-:S04]  /*11a0*/  FADD R15, R12, R15 ;  /* 0x0000000f0c0f7221 */ /* 0x002fc80000000000 */
[----:B------:R-:W-:Y:S01]  /*11b0*/  FSEL R13, R13, RZ, P0 ;  /* 0x000000ff0d0d7208 */ /* 0x000fe20000000000 */
[----:B------:R-:W1:Y:S01]  /*11c0*/  SHFL.BFLY PT, R24, R15, 0x8, 0x1f ;  /* 0x0d001f000f187f89 */ /* 0x000e6200000e0000 */
[----:B------:R-:W-:-:S03]  /*11d0*/  LOP3.LUT P0, RZ, R16, 0xe0, R3, 0xf8, !PT ;  /* 0x000000e010ff7812 */ /* 0x000fc6000780f803 */
[----:B------:R-:W3:Y:S01]  /*11e0*/  SHFL.BFLY PT, R28, R13, 0x10, 0x1f ;  /* 0x0e001f000d1c7f89 */ /* 0x000ee200000e0000 */
[----:B0-----:R-:W-:Y:S01]  /*11f0*/  FADD R21, R6, R21 ;  /* 0x0000001506157221 */ /* 0x001fe20000000000 */
[----:B------:R-:W-:Y:S01]  /*1200*/  LOP3.LUT R6, R19, R2, RZ, 0xfc, !PT ;  /* 0x0000000213067212 */ /* 0x000fe200078efcff */
[----:B------:R-:W-:Y:S01]  /*1210*/  IMAD R2, R9, 0x4, R10 ;  /* 0x0000000409027824 */ /* 0x000fe200078e020a */
[----:B--2---:R-:W-:Y:S02]  /*1220*/  FADD R11, R11, R14 ;  /* 0x0000000e0b0b7221 */ /* 0x004fe40000000000 */
[----:B------:R-:W0:Y:S01]  /*1230*/  SHFL.BFLY PT, R26, R21, 0x8, 0x1f ;  /* 0x0d001f00151a7f89 */ /* 0x000e2200000e0000 */
[----:B------:R-:W-:-:S05]  /*1240*/  IMAD R6, R6, 0x4, R19 ;  /* 0x0000000406067824 */ /* 0x000fca00078e0213 */
[----:B------:R-:W-:Y:S04]  /*1250*/  STS [R6], R5 ;  /* 0x0000000506007388 */ /* 0x000fe80000000800 */
[----:B------:R-:W-:Y:S01]  /*1260*/  STS [R6+0x14], R22 ;  /* 0x0000141606007388 */ /* 0x000fe20000000800 */
[----:B-1----:R-:W-:-:S03]  /*1270*/  FADD R15, R15, R24 ;  /* 0x000000180f0f7221 */ /* 0x002fc60000000000 */
[----:B------:R-:W-:Y:S01]  /*1280*/  STS [R6+0x28], R7 ;  /* 0x0000280706007388 */ /* 0x000fe20000000800 */
[----:B---3--:R-:W-:-:S03]  /*1290*/  FADD R28, R13, R28 ;  /* 0x0000001c0d1c7221 */ /* 0x008fc60000000000 */
[----:B------:R-:W-:Y:S04]  /*12a0*/  STS [R6+0x3c], R8 ;  /* 0x00003c0806007388 */ /* 0x000fe80000000800 */
[----:B------:R-:W-:Y:S01]  /*12b0*/  BAR.SYNC.DEFER_BLOCKING 0x0 ;  /* 0x0000000000007b1d */ /* 0x000fe20000010000 */
[----:B0-----:R-:W-:-:S05]  /*12c0*/  FADD R21, R21, R26 ;  /* 0x0000001a15157221 */ /* 0x001fca0000000000 */
[----:B------:R-:W0:Y:S04]  /*12d0*/  SHFL.BFLY PT, R23, R28, 0x8, 0x1f ;  /* 0x0d001f001c177f89 */ /* 0x000e2800000e0000 */
[----:B------:R-:W-:Y:S04]  /*12e0*/  LDS R9, [R2] ;  /* 0x0000000002097984 */ /* 0x000fe80000000800 */
[----:B------:R-:W-:Y:S01]  /*12f0*/  BAR.SYNC.DEFER_BLOCKING 0x0 ;  /* 0x0000000000007b1d */ /* 0x000fe20000010000 */
[----:B0-----:R-:W-:-:S05]  /*1300*/  FADD R23, R28, R23 ;  /* 0x000000171c177221 */ /* 0x001fca0000000000 */
[----:B------:R-:W-:Y:S04]  /*1310*/  @!P2 STS [R20], R11 ;  /* 0x0000000b1400a388 */ /* 0x000fe80000000800 */
[----:B------:R-:W-:Y:S04]  /*1320*/  @!P2 STS [R20+0x20], R15 ;  /* 0x0000200f1400a388 */ /* 0x000fe80000000800 */
[----:B------:R-:W-:Y:S04]  /*1330*/  @!P2 STS [R20+0x40], R21 ;  /* 0x000040151400a388 */ /* 0x000fe80000000800 */
[----:B------:R-:W-:Y:S04]  /*1340*/  @!P2 STS [R20+0x60], R23 ;  /* 0x000060171400a388 */ /* 0x000fe80000000800 */
[----:B------:R-:W-:Y:S06]  /*1350*/  BAR.SYNC.DEFER_BLOCKING 0x0 ;  /* 0x0000000000007b1d */ /* 0x000fec0000010000 */
[----:B------:R-:W0:Y:S04]  /*1360*/  LDS R5, [R3.X4] ;  /* 0x0000000003057984 */ /* 0x000e280000004800 */
[----:B0-----:R-:W0:Y:S02]  /*1370*/  SHFL.BFLY PT, R8, R5, 0x4, 0x1f ;  /* 0x0c801f0005087f89 */ /* 0x001e2400000e0000 */
[----:B0-----:R-:W-:Y:S01]  /*1380*/  FADD R8, R5, R8 ;  /* 0x0000000805087221 */ /* 0x001fe20000000000 */
[----:B------:R-:W-:-:S04]  /*1390*/  SHF.R.U32.HI R5, RZ, 0x2, R3 ;  /* 0x00000002ff057819 */ /* 0x000fc80000011603 */
[----:B------:R-:W0:Y:S01]  /*13a0*/  SHFL.BFLY PT, R7, R8, 0x2, 0x1f ;  /* 0x0c401f0008077f89 */ /* 0x000e2200000e0000 */
[----:B------:R-:W-:-:S04]  /*13b0*/  SGXT.U32 R5, R5, 0x3 ;  /* 0x000000030505781a */ /* 0x000fc80000000000 */
[----:B------:R-:W-:Y:S01]  /*13c0*/  LOP3.LUT R5, R5, R18, RZ, 0xfc, !PT ;  /* 0x0000001205057212 */ /* 0x000fe200078efcff */
[----:B0-----:R-:W-:Y:S01]  /*13d0*/  FADD R7, R8, R7 ;  /* 0x0000000708077221 */ /* 0x001fe20000000000 */
[----:B------:R-:W-:-:S04]  /*13e0*/  LOP3.LUT R8, R17, 0x3, R3, 0xf8, !PT ;  /* 0x0000000311087812 */ /* 0x000fc800078ef803 */
[----:B------:R-:W0:Y:S01]  /*13f0*/  SHFL.BFLY PT, R10, R7, 0x1, 0x1f ;  /* 0x0c201f00070a7f89 */ /* 0x000e2200000e0000 */
[----:B------:R-:W-:Y:S01]  /*1400*/  ISETP.LT.AND P0, PT, R8, 0x40, !P0 ;  /* 0x000000400800780c */ /* 0x000fe20004701270 */
[----:B0-----:R-:W-:Y:S01]  /*1410*/  FADD R10, R7, R10 ;  /* 0x0000000a070a7221 */ /* 0x001fe20000000000 */
[----:B------:R-:W-:-:S04]  /*1420*/  IMAD R7, R5, 0x40, R8 ;  /* 0x0000004005077824 */ /* 0x000fc800078e0208 */
[----:B------:R-:W-:Y:S04]  /*1430*/  @!P1 STS [R3.X4], R10 ;  /* 0x0000000a03009388 */ /* 0x000fe80000004800 */
[----:B------:R-:W-:Y:S06]  /*1440*/  BAR.SYNC.DEFER_BLOCKING 0x0 ;  /* 0x0000000000007b1d */ /* 0x000fec0000010000 */
[----:B------:R-:W0:Y:S04]  /*1450*/  LDS R11, [R4] ;  /* 0x00000000040b7984 */ /* 0x000e280000000800 */
[----:B------:R-:W1:Y:S04]  /*1460*/  LDS R13, [R4+0x20] ;  /* 0x00002000040d7984 */ /* 0x000e680000000800 */
[----:B------:R-:W2:Y:S04]  /*1470*/  LDS R15, [R4+0x40] ;  /* 0x00004000040f7984 */ /* 0x000ea80000000800 */
[----:B------:R3:W4:Y:S04]  /*1480*/  LDS R19, [R4+0x60] ;  /* 0x0000600004137984 */ /* 0x0007280000000800 */
[----:B------:R-:W-:Y:S01]  /*1490*/  BAR.SYNC.DEFER_BLOCKING 0x0 ;  /* 0x0000000000007b1d */ /* 0x000fe20000010000 */
[----:B---3--:R-:W-:-:S05]  /*14a0*/  IMAD.WIDE R4, R7, R0, c[0x0][0x170] ;  /* 0x00005c0007047625 */ /* 0x008fca00078e0200 */
[----:B0-----:R0:W-:Y:S04]  /*14b0*/  STS [R6], R11 ;  /* 0x0000000b06007388 */ /* 0x0011e80000000800 */
[----:B-1----:R0:W-:Y:S04]  /*14c0*/  STS [R6+0x14], R13 ;  /* 0x0000140d06007388 */ /* 0x0021e80000000800 */
[----:B--2---:R0:W-:Y:S04]  /*14d0*/  STS [R6+0x28], R15 ;  /* 0x0000280f06007388 */ /* 0x0041e80000000800 */
[----:B----4-:R0:W-:Y:S04]  /*14e0*/  STS [R6+0x3c], R19 ;  /* 0x00003c1306007388 */ /* 0x0101e80000000800 */
[----:B------:R-:W-:Y:S06]  /*14f0*/  BAR.SYNC.DEFER_BLOCKING 0x0 ;  /* 0x0000000000007b1d */ /* 0x000fec0000010000 */
[----:B------:R0:W-:Y:S01]  /*1500*/  @P0 STG.E [R4.64], R9 ;  /* 0x0000000904000986 */ /* 0x0001e2000c101904 */
[----:B------:R-:W-:Y:S05]  /*1510*/  @!P0 EXIT ;  /* 0x000000000000894d */ /* 0x000fea0003800000 */
[----:B------:R-:W1:Y:S01]  /*1520*/  LDS R3, [R2] ;  /* 0x0000000002037984 */ /* 0x000e620000000800 */
[----:B0-----:R-:W-:-:S05]  /*1530*/  IMAD.WIDE R4, R7, R0, c[0x0][0x178] ;  /* 0x00005e0007047625 */ /* 0x001fca00078e0200 */
[----:B-1----:R-:W-:Y:S01]  /*1540*/  STG.E [R4.64], R3 ;  /* 0x0000000304007986 */ /* 0x002fe2000c101904 */
[----:B------:R-:W-:Y:S05]  /*1550*/  EXIT ;  /* 0x000000000000794d */ /* 0x000fea0003800000 */
.L_x_0:
[----:B------:R-:W-:-:S00]  /*1560*/  BRA `(.L_x_0) ;  /* 0xfffffff000007947 */ /* 0x000fc0000383ffff */
[----:B------:R-:W-:-:S00]  /*1570*/  NOP ;  /* 0x0000000000007918 */ /* 0x000fc00000000000 */
        /* <DEDUP_REMOVED lines=8> */
.L_x_1:


//--------------------- .nv.shared.triton_per_fused_add_2 --------------------------
	.section	.nv.shared.triton_per_fused_add_2,"aw",@nobits
	.sectionflags	@""
	.align	16
